	.headerflags	@"EF_CUDA_TEXMODE_UNIFIED EF_CUDA_64BIT_ADDRESS EF_CUDA_ACCELERATORS EF_CUDA_SM90 EF_CUDA_VIRTUAL_SM(EF_CUDA_SM90)"
	.elftype	@"ET_EXEC"


//--------------------- .nv.info                  --------------------------
	.section	.nv.info,"",@"SHT_CUDA_INFO"
	.align	4


	//----- nvinfo : EIATTR_REGCOUNT
	.align		4
        /*0000*/ 	.byte	0x04, 0x2f
        /*0002*/ 	.short	(.L_3 - .L_2)
	.align		4
.L_2:
        /*0004*/ 	.word	index@(triton_poi_fused__native_batch_norm_legit_no_training_mul_softplus_tanh_19)
        /*0008*/ 	.word	0x00000012


	//----- nvinfo : EIATTR_MIN_STACK_SIZE
	.align		4
.L_3:
        /*000c*/ 	.byte	0x04, 0x12
        /*000e*/ 	.short	(.L_5 - .L_4)
	.align		4
.L_4:
        /*0010*/ 	.word	index@(triton_poi_fused__native_batch_norm_legit_no_training_mul_softplus_tanh_19)
        /*0014*/ 	.word	0x00000000


	//----- nvinfo : EIATTR_FRAME_SIZE
	.align		4
.L_5:
        /*0018*/ 	.byte	0x04, 0x11
        /*001a*/ 	.short	(.L_7 - .L_6)
	.align		4
.L_6:
        /*001c*/ 	.word	index@(triton_poi_fused__native_batch_norm_legit_no_training_mul_softplus_tanh_19)
        /*0020*/ 	.word	0x00000000


	//----- nvinfo : EIATTR_MIN_STACK_SIZE
	.align		4
.L_7:
        /*0024*/ 	.byte	0x04, 0x12
        /*0026*/ 	.short	(.L_9 - .L_8)
	.align		4
.L_8:
        /*0028*/ 	.word	index@(triton_poi_fused__native_batch_norm_legit_no_training_mul_softplus_tanh_19)
        /*002c*/ 	.word	0x00000000
.L_9:


//--------------------- .nv.info.triton_poi_fused__native_batch_norm_legit_no_training_mul_softplus_tanh_19 --------------------------
	.section	.nv.info.triton_poi_fused__native_batch_norm_legit_no_training_mul_softplus_tanh_19,"",@"SHT_CUDA_INFO"
	.sectionflags	@""
	.align	4


	//----- nvinfo : EIATTR_CUDA_API_VERSION
	.align		4
        /*0000*/ 	.byte	0x04, 0x37
        /*0002*/ 	.short	(.L_11 - .L_10)
.L_10:
        /*0004*/ 	.word	0x0000007c


	//----- nvinfo : EIATTR_KPARAM_INFO
	.align		4
.L_11:
        /*0008*/ 	.byte	0x04, 0x17
        /*000a*/ 	.short	(.L_13 - .L_12)
.L_12:
        /*000c*/ 	.word	0x00000000
        /*0010*/ 	.short	0x0006
        /*0012*/ 	.short	0x0030
        /*0014*/ 	.byte	0x00, 0xf0, 0x11, 0x00


	//----- nvinfo : EIATTR_KPARAM_INFO
	.align		4
.L_13:
        /*0018*/ 	.byte	0x04, 0x17
        /*001a*/ 	.short	(.L_15 - .L_14)
.L_14:
        /*001c*/ 	.word	0x00000000
        /*0020*/ 	.short	0x0005
        /*0022*/ 	.short	0x0028
        /*0024*/ 	.byte	0x00, 0xf4, 0x21, 0x00


	//----- nvinfo : EIATTR_KPARAM_INFO
	.align		4
.L_15:
        /*0028*/ 	.byte	0x04, 0x17
        /*002a*/ 	.short	(.L_17 - .L_16)
.L_16:
        /*002c*/ 	.word	0x00000000
        /*0030*/ 	.short	0x0004
        /*0032*/ 	.short	0x0020
        /*0034*/ 	.byte	0x00, 0xf4, 0x21, 0x00


	//----- nvinfo : EIATTR_KPARAM_INFO
	.align		4
.L_17:
        /*0038*/ 	.byte	0x04, 0x17
        /*003a*/ 	.short	(.L_19 - .L_18)
.L_18:
        /*003c*/ 	.word	0x00000000
        /*0040*/ 	.short	0x0003
        /*0042*/ 	.short	0x0018
        /*0044*/ 	.byte	0x00, 0xf4, 0x21, 0x00


	//----- nvinfo : EIATTR_KPARAM_INFO
	.align		4
.L_19:
        /*0048*/ 	.byte	0x04, 0x17
        /*004a*/ 	.short	(.L_21 - .L_20)
.L_20:
        /*004c*/ 	.word	0x00000000
        /*0050*/ 	.short	0x0002
        /*0052*/ 	.short	0x0010
        /*0054*/ 	.byte	0x00, 0xf4, 0x21, 0x00


	//----- nvinfo : EIATTR_KPARAM_INFO
	.align		4
.L_21:
        /*0058*/ 	.byte	0x04, 0x17
        /*005a*/ 	.short	(.L_23 - .L_22)
.L_22:
        /*005c*/ 	.word	0x00000000
        /*0060*/ 	.short	0x0001
        /*0062*/ 	.short	0x0008
        /*0064*/ 	.byte	0x00, 0xf4, 0x21, 0x00


	//----- nvinfo : EIATTR_KPARAM_INFO
	.align		4
.L_23:
        /*0068*/ 	.byte	0x04, 0x17
        /*006a*/ 	.short	(.L_25 - .L_24)
.L_24:
        /*006c*/ 	.word	0x00000000
        /*0070*/ 	.short	0x0000
        /*0072*/ 	.short	0x0000
        /*0074*/ 	.byte	0x00, 0xf4, 0x21, 0x00


	//----- nvinfo : EIATTR_SPARSE_MMA_MASK
	.align		4
.L_25:
        /*0078*/ 	.byte	0x03, 0x50
        /*007a*/ 	.short	0x0000


	//----- nvinfo : EIATTR_MAXREG_COUNT
	.align		4
        /*007c*/ 	.byte	0x03, 0x1b
        /*007e*/ 	.short	0x00ff


	//----- nvinfo : EIATTR_EXIT_INSTR_OFFSETS
	.align		4
        /*0080*/ 	.byte	0x04, 0x1c
        /*0082*/ 	.short	(.L_27 - .L_26)


	//   ....[0]....
.L_26:
        /*0084*/ 	.word	0x00000b20


	//----- nvinfo : EIATTR_REQNTID
	.align		4
.L_27:
        /*0088*/ 	.byte	0x04, 0x10
        /*008a*/ 	.short	(.L_29 - .L_28)
.L_28:
        /*008c*/ 	.word	0x00000080
        /*0090*/ 	.word	0x00000001
        /*0094*/ 	.word	0x00000001


	//----- nvinfo : EIATTR_CRS_STACK_SIZE
	.align		4
.L_29:
        /*0098*/ 	.byte	0x04, 0x1e
        /*009a*/ 	.short	(.L_31 - .L_30)
.L_30:
        /*009c*/ 	.word	0x00000000


	//----- nvinfo : EIATTR_CBANK_PARAM_SIZE
	.align		4
.L_31:
        /*00a0*/ 	.byte	0x03, 0x19
        /*00a2*/ 	.short	0x0034


	//----- nvinfo : EIATTR_PARAM_CBANK
	.align		4
        /*00a4*/ 	.byte	0x04, 0x0a
        /*00a6*/ 	.short	(.L_33 - .L_32)
	.align		4
.L_32:
        /*00a8*/ 	.word	index@(.nv.constant0.triton_poi_fused__native_batch_norm_legit_no_training_mul_softplus_tanh_19)
        /*00ac*/ 	.short	0x0210
        /*00ae*/ 	.short	0x0034


	//----- nvinfo : EIATTR_SW_WAR
	.align		4
.L_33:
        /*00b0*/ 	.byte	0x04, 0x36
        /*00b2*/ 	.short	(.L_35 - .L_34)
.L_34:
        /*00b4*/ 	.word	0x00000008
.L_35:


//--------------------- .nv.callgraph             --------------------------
	.section	.nv.callgraph,"",@"SHT_CUDA_CALLGRAPH"
	.align	4
	.sectionentsize	8
	.align		4
        /*0000*/ 	.word	0x00000000
	.align		4
        /*0004*/ 	.word	0xffffffff
	.align		4
        /*0008*/ 	.word	0x00000000
	.align		4
        /*000c*/ 	.word	0xfffffffe
	.align		4
        /*0010*/ 	.word	0x00000000
	.align		4
        /*0014*/ 	.word	0xfffffffd
	.align		4
        /*0018*/ 	.word	0x00000000
	.align		4
        /*001c*/ 	.word	0xfffffffc


//--------------------- .nv.constant4             --------------------------
	.section	.nv.constant4,"a",@progbits
	.align	8
	.align		8
.nv.constant4:
        /*0000*/ 	.dword	_$_str
	.align		8
        /*0008*/ 	.dword	_$_str_$_2


//--------------------- .text.triton_poi_fused__native_batch_norm_legit_no_training_mul_softplus_tanh_19 --------------------------
	.section	.text.triton_poi_fused__native_batch_norm_legit_no_training_mul_softplus_tanh_19,"ax",@progbits
	.align	128
        .global         triton_poi_fused__native_batch_norm_legit_no_training_mul_softplus_tanh_19
        .type           triton_poi_fused__native_batch_norm_legit_no_training_mul_softplus_tanh_19,@function
        .size           triton_poi_fused__native_batch_norm_legit_no_training_mul_softplus_tanh_19,(.L_x_11 - triton_poi_fused__native_batch_norm_legit_no_training_mul_softplus_tanh_19)
        .other          triton_poi_fused__native_batch_norm_legit_no_training_mul_softplus_tanh_19,@"STO_CUDA_ENTRY STV_DEFAULT"
triton_poi_fused__native_batch_norm_legit_no_training_mul_softplus_tanh_19:
.text.triton_poi_fused__native_batch_norm_legit_no_training_mul_softplus_tanh_19:
[----:B------:R-:W0:Y:S01]  /*0000*/  LDC R1, c[0x0][0x28] ;  /* 0x00000a00ff017b82 */ /* 0x000e220000000800 */
[----:B------:R-:W1:Y:S07]  /*0010*/  S2R R0, SR_TID.X ;  /* 0x0000000000007919 */ /* 0x000e6e0000002100 */
[----:B------:R-:W2:Y:S01]  /*0020*/  LDC.64 R4, c[0x0][0x228] ;  /* 0x00008a00ff047b82 */ /* 0x000ea20000000a00 */
[----:B------:R-:W-:Y:S01]  /*0030*/  ULDC.64 UR4, c[0x0][0x208] ;  /* 0x0000820000047ab9 */ /* 0x000fe20000000a00 */
[----:B------:R-:W3:Y:S06]  /*0040*/  S2R R7, SR_CTAID.X ;  /* 0x0000000000077919 */ /* 0x000eec0000002500 */
[----:B------:R-:W4:Y:S08]  /*0050*/  LDC.64 R8, c[0x0][0x220] ;  /* 0x00008800ff087b82 */ /* 0x000f300000000a00 */
[----:B------:R-:W5:Y:S08]  /*0060*/  LDC.64 R10, c[0x0][0x230] ;  /* 0x00008c00ff0a7b82 */ /* 0x000f700000000a00 */
[----:B------:R-:W5:Y:S01]  /*0070*/  LDC.64 R12, c[0x0][0x238] ;  /* 0x00008e00ff0c7b82 */ /* 0x000f620000000a00 */
[----:B-1----:R-:W-:-:S02]  /*0080*/  SHF.L.U32 R0, R0, 0x1, RZ ;  /* 0x0000000100007819 */ /* 0x002fc400000006ff */
[----:B---3--:R-:W-:Y:S02]  /*0090*/  SHF.R.S32.HI R3, RZ, 0x17, R7 ;  /* 0x00000017ff037819 */ /* 0x008fe40000011407 */
[----:B------:R-:W-:Y:S02]  /*00a0*/  LOP3.LUT R0, R0, 0xfe, RZ, 0xc0, !PT ;  /* 0x000000fe00007812 */ /* 0x000fe400078ec0ff */
[----:B------:R-:W-:Y:S02]  /*00b0*/  SGXT R3, R3, 0x1 ;  /* 0x000000010303781a */ /* 0x000fe40000000200 */
[----:B------:R-:W-:Y:S02]  /*00c0*/  LEA R2, R7, R0, 0x8 ;  /* 0x0000000007027211 */ /* 0x000fe400078e40ff */
[----:B------:R-:W1:Y:S02]  /*00d0*/  LDC.64 R6, c[0x0][0x218] ;  /* 0x00008600ff067b82 */ /* 0x000e640000000a00 */
[----:B------:R-:W-:-:S04]  /*00e0*/  LEA.HI R3, R3, R2, RZ, 0x6 ;  /* 0x0000000203037211 */ /* 0x000fc800078f30ff */
[----:B------:R-:W-:-:S04]  /*00f0*/  LOP3.LUT R3, R3, 0xffffffc0, RZ, 0xc0, !PT ;  /* 0xffffffc003037812 */ /* 0x000fc800078ec0ff */
[----:B------:R-:W-:-:S05]  /*0100*/  IADD3 R3, R2, -R3, RZ ;  /* 0x8000000302037210 */ /* 0x000fca0007ffe0ff */
[----:B--2---:R-:W-:-:S06]  /*0110*/  IMAD.WIDE R4, R3, 0x4, R4 ;  /* 0x0000000403047825 */ /* 0x004fcc00078e0204 */
[----:B------:R-:W2:Y:S01]  /*0120*/  LDG.E.EL.64 R4, desc[UR4][R4.64] ;  /* 0x0000000404047981 */ /* 0x000ea2000c2e1b00 */
[----:B----4-:R-:W-:-:S04]  /*0130*/  IMAD.WIDE R8, R3, 0x4, R8 ;  /* 0x0000000403087825 */ /* 0x010fc800078e0208 */
[----:B-1----:R-:W-:Y:S02]  /*0140*/  IMAD.WIDE R6, R2, 0x4, R6 ;  /* 0x0000000402067825 */ /* 0x002fe400078e0206 */
[----:B------:R-:W3:Y:S02]  /*0150*/  LDG.E.EL.64 R8, desc[UR4][R8.64] ;  /* 0x0000000408087981 */ /* 0x000ee4000c2e1b00 */
[C---:B-----5:R-:W-:Y:S02]  /*0160*/  IMAD.WIDE R10, R3.reuse, 0x4, R10 ;  /* 0x00000004030a7825 */ /* 0x060fe400078e020a */
[----:B------:R-:W3:Y:S02]  /*0170*/  LDG.E.64 R6, desc[UR4][R6.64] ;  /* 0x0000000406067981 */ /* 0x000ee4000c1e1b00 */
[----:B0-----:R-:W-:Y:S02]  /*0180*/  IMAD.WIDE R12, R3, 0x4, R12 ;  /* 0x00000004030c7825 */ /* 0x001fe400078e020c */
[----:B------:R-:W4:Y:S04]  /*0190*/  LDG.E.EL.64 R10, desc[UR4][R10.64] ;  /* 0x000000040a0a7981 */ /* 0x000f28000c2e1b00 */
[----:B------:R-:W4:Y:S01]  /*01a0*/  LDG.E.EL.64 R12, desc[UR4][R12.64] ;  /* 0x000000040c0c7981 */ /* 0x000f22000c2e1b00 */
[----:B------:R-:W-:Y:S01]  /*01b0*/  HFMA2.MMA R0, -RZ, RZ, 1.625, 0 ;  /* 0x3e800000ff007435 */ /* 0x000fe200000001ff */
[----:B------:R-:W-:Y:S01]  /*01c0*/  BSSY B0, `(.L_x_0) ;  /* 0x0000057000007945 */ /* 0x000fe20003800000 */
[----:B--2---:R-:W-:Y:S01]  /*01d0*/  FADD R4, R4, 9.9999997473787516356e-06 ;  /* 0x3727c5ac04047421 */ /* 0x004fe20000000000 */
[----:B------:R-:W-:-:S03]  /*01e0*/  FADD R5, R5, 9.9999997473787516356e-06 ;  /* 0x3727c5ac05057421 */ /* 0x000fc60000000000 */
[----:B------:R-:W0:Y:S08]  /*01f0*/  MUFU.SQRT R3, R4 ;  /* 0x0000000400037308 */ /* 0x000e300000002000 */
[----:B------:R-:W1:Y:S01]  /*0200*/  MUFU.SQRT R14, R5 ;  /* 0x00000005000e7308 */ /* 0x000e620000002000 */
[C---:B0-----:R-:W-:Y:S02]  /*0210*/  FSETP.GT.AND P0, PT, R3.reuse, 8.50705917302346158658e+37, PT ;  /* 0x7e8000000300780b */ /* 0x041fe40003f04000 */
[----:B------:R-:W-:-:S02]  /*0220*/  FSETP.GEU.AND P2, PT, R3, 1.175494350822287508e-38, PT ;  /* 0x008000000300780b */ /* 0x000fc40003f4e000 */
[C---:B-1----:R-:W-:Y:S02]  /*0230*/  FSETP.GT.AND P1, PT, R14.reuse, 8.50705917302346158658e+37, PT ;  /* 0x7e8000000e00780b */ /* 0x042fe40003f24000 */
[----:B------:R-:W-:-:S07]  /*0240*/  FSETP.GEU.AND P3, PT, R14, 1.175494350822287508e-38, PT ;  /* 0x008000000e00780b */ /* 0x000fce0003f6e000 */
[----:B------:R-:W-:-:S04]  /*0250*/  @P0 FMUL R3, R3, 0.25 ;  /* 0x3e80000003030820 */ /* 0x000fc80000400000 */
[----:B------:R-:W-:Y:S01]  /*0260*/  @!P2 FMUL R3, R3, 16777216 ;  /* 0x4b8000000303a820 */ /* 0x000fe20000400000 */
[----:B------:R-:W-:-:S04]  /*0270*/  @P1 FMUL R14, R14, 0.25 ;  /* 0x3e8000000e0e1820 */ /* 0x000fc80000400000 */
[----:B------:R-:W-:Y:S01]  /*0280*/  @!P3 FMUL R14, R14, 16777216 ;  /* 0x4b8000000e0eb820 */ /* 0x000fe20000400000 */
[----:B------:R-:W0:Y:S01]  /*0290*/  MUFU.RCP R3, R3 ;  /* 0x0000000300037308 */ /* 0x000e220000001000 */
[----:B------:R-:W-:-:S07]  /*02a0*/  FSEL R4, R0, 1, P0 ;  /* 0x3f80000000047808 */ /* 0x000fce0000000000 */
[----:B------:R-:W1:Y:S01]  /*02b0*/  MUFU.RCP R14, R14 ;  /* 0x0000000e000e7308 */ /* 0x000e620000001000 */
[----:B------:R-:W-:Y:S01]  /*02c0*/  FSEL R15, R0, 1, P1 ;  /* 0x3f800000000f7808 */ /* 0x000fe20000800000 */
[----:B------:R-:W-:Y:S01]  /*02d0*/  @!P2 FMUL R4, R4, 16777216 ;  /* 0x4b8000000404a820 */ /* 0x000fe20000400000 */
[----:B---3--:R-:W-:-:S03]  /*02e0*/  FADD R6, R6, -R8 ;  /* 0x8000000806067221 */ /* 0x008fc60000000000 */
[----:B------:R-:W-:Y:S01]  /*02f0*/  @!P3 FMUL R15, R15, 16777216 ;  /* 0x4b8000000f0fb820 */ /* 0x000fe20000400000 */
[----:B0-----:R-:W-:Y:S01]  /*0300*/  FMUL R5, R3, R4 ;  /* 0x0000000403057220 */ /* 0x001fe20000400000 */
[----:B------:R-:W-:-:S03]  /*0310*/  FADD R7, R7, -R9 ;  /* 0x8000000907077221 */ /* 0x000fc60000000000 */
[----:B------:R-:W-:Y:S01]  /*0320*/  FMUL R5, R6, R5 ;  /* 0x0000000506057220 */ /* 0x000fe20000400000 */
[----:B-1----:R-:W-:-:S03]  /*0330*/  FMUL R4, R14, R15 ;  /* 0x0000000f0e047220 */ /* 0x002fc60000400000 */
[----:B----4-:R-:W-:Y:S01]  /*0340*/  FFMA R10, R10, R5, R12 ;  /* 0x000000050a0a7223 */ /* 0x010fe2000000000c */
[----:B------:R-:W-:-:S03]  /*0350*/  FMUL R4, R7, R4 ;  /* 0x0000000407047220 */ /* 0x000fc60000400000 */
[----:B------:R-:W-:Y:S01]  /*0360*/  FMUL R5, R10, 1.4426950216293334961 ;  /* 0x3fb8aa3b0a057820 */ /* 0x000fe20000400000 */
[----:B------:R-:W-:-:S04]  /*0370*/  FFMA R11, R11, R4, R13 ;  /* 0x000000040b0b7223 */ /* 0x000fc8000000000d */
[----:B------:R-:W-:Y:S01]  /*0380*/  FMUL R7, R11, 1.4426950216293334961 ;  /* 0x3fb8aa3b0b077820 */ /* 0x000fe20000400000 */
[----:B------:R-:W-:-:S04]  /*0390*/  FSETP.GEU.AND P0, PT, R5, -126, PT ;  /* 0xc2fc00000500780b */ /* 0x000fc80003f0e000 */
[----:B------:R-:W-:-:S09]  /*03a0*/  FSETP.GEU.AND P1, PT, R7, -126, PT ;  /* 0xc2fc00000700780b */ /* 0x000fd20003f2e000 */
[----:B------:R-:W-:-:S04]  /*03b0*/  @!P0 FMUL R5, R5, 0.5 ;  /* 0x3f00000005058820 */ /* 0x000fc80000400000 */
[----:B------:R-:W-:Y:S01]  /*03c0*/  @!P1 FMUL R7, R7, 0.5 ;  /* 0x3f00000007079820 */ /* 0x000fe20000400000 */
[----:B------:R-:W0:Y:S08]  /*03d0*/  MUFU.EX2 R3, R5 ;  /* 0x0000000500037308 */ /* 0x000e300000000800 */
[----:B------:R-:W1:Y:S01]  /*03e0*/  MUFU.EX2 R4, R7 ;  /* 0x0000000700047308 */ /* 0x000e620000000800 */
[----:B0-----:R-:W-:-:S04]  /*03f0*/  @!P0 FMUL R3, R3, R3 ;  /* 0x0000000303038220 */ /* 0x001fc80000400000 */
[----:B------:R-:W-:Y:S01]  /*0400*/  FADD.FTZ.RZ R6, R3, 1 ;  /* 0x3f80000003067421 */ /* 0x000fe2000001c000 */
[----:B-1----:R-:W-:-:S04]  /*0410*/  @!P1 FMUL R4, R4, R4 ;  /* 0x0000000404049220 */ /* 0x002fc80000400000 */
[----:B------:R-:W-:Y:S01]  /*0420*/  IADD3 R6, R6, -0x3f400000, RZ ;  /* 0xc0c0000006067810 */ /* 0x000fe20007ffe0ff */
[----:B------:R-:W-:-:S03]  /*0430*/  FADD.FTZ.RZ R8, R4, 1 ;  /* 0x3f80000004087421 */ /* 0x000fc6000001c000 */
[----:B------:R-:W-:Y:S02]  /*0440*/  LOP3.LUT R6, R6, 0xff800000, RZ, 0xc0, !PT ;  /* 0xff80000006067812 */ /* 0x000fe400078ec0ff */
[----:B------:R-:W-:Y:S02]  /*0450*/  IADD3 R8, R8, -0x3f400000, RZ ;  /* 0xc0c0000008087810 */ /* 0x000fe40007ffe0ff */
[----:B------:R-:W-:Y:S02]  /*0460*/  IADD3 R9, -R6, 0x40800000, RZ ;  /* 0x4080000006097810 */ /* 0x000fe40007ffe1ff */
[----:B------:R-:W-:-:S04]  /*0470*/  LOP3.LUT R5, R8, 0xff800000, RZ, 0xc0, !PT ;  /* 0xff80000008057812 */ /* 0x000fc800078ec0ff */
[----:B------:R-:W-:Y:S01]  /*0480*/  IADD3 R13, -R5, 0x40800000, RZ ;  /* 0x40800000050d7810 */ /* 0x000fe20007ffe1ff */
[-C--:B------:R-:W-:Y:S01]  /*0490*/  FFMA.FTZ R7, R9, R0.reuse, -1 ;  /* 0xbf80000009077423 */ /* 0x080fe20000010000 */
[----:B------:R-:W-:Y:S02]  /*04a0*/  IADD3 R8, R3, -R6, RZ ;  /* 0x8000000603087210 */ /* 0x000fe40007ffe0ff */
[----:B------:R-:W-:Y:S01]  /*04b0*/  IADD3 R9, R4, -R5, RZ ;  /* 0x8000000504097210 */ /* 0x000fe20007ffe0ff */
[----:B------:R-:W-:Y:S01]  /*04c0*/  FFMA.FTZ R0, R13, R0, -1 ;  /* 0xbf8000000d007423 */ /* 0x000fe20000010000 */
[----:B------:R-:W-:Y:S01]  /*04d0*/  MOV R12, 0x3d39bf78 ;  /* 0x3d39bf78000c7802 */ /* 0x000fe20000000f00 */
[----:B------:R-:W-:Y:S02]  /*04e0*/  FADD R7, R8, R7 ;  /* 0x0000000708077221 */ /* 0x000fe40000000000 */
[----:B------:R-:W-:Y:S02]  /*04f0*/  FADD R0, R9, R0 ;  /* 0x0000000009007221 */ /* 0x000fe40000000000 */
[----:B------:R-:W-:-:S02]  /*0500*/  FFMA.FTZ R8, R7, -R12, 0.10546888411045074463 ;  /* 0x3dd8001207087423 */ /* 0x000fc4000001080c */
[C---:B------:R-:W-:Y:S02]  /*0510*/  FFMA.FTZ R9, R0.reuse, -R12, 0.10546888411045074463 ;  /* 0x3dd8001200097423 */ /* 0x040fe4000001080c */
[C---:B------:R-:W-:Y:S02]  /*0520*/  FFMA.FTZ R8, R7.reuse, R8, -0.13229703903198242188 ;  /* 0xbe0778e007087423 */ /* 0x040fe40000010008 */
[C---:B------:R-:W-:Y:S02]  /*0530*/  FFMA.FTZ R9, R0.reuse, R9, -0.13229703903198242188 ;  /* 0xbe0778e000097423 */ /* 0x040fe40000010009 */
[C---:B------:R-:W-:Y:S02]  /*0540*/  FFMA.FTZ R8, R7.reuse, R8, 0.14491446316242218018 ;  /* 0x3e14647507087423 */ /* 0x040fe40000010008 */
[----:B------:R-:W-:Y:S02]  /*0550*/  FFMA.FTZ R9, R0, R9, 0.14491446316242218018 ;  /* 0x3e14647500097423 */ /* 0x000fe40000010009 */
[----:B------:R-:W-:-:S02]  /*0560*/  FFMA.FTZ R8, R7, R8, -0.16641564667224884033 ;  /* 0xbe2a68dd07087423 */ /* 0x000fc40000010008 */
[C---:B------:R-:W-:Y:S02]  /*0570*/  FFMA.FTZ R9, R0.reuse, R9, -0.16641564667224884033 ;  /* 0xbe2a68dd00097423 */ /* 0x040fe40000010009 */
[C---:B------:R-:W-:Y:S02]  /*0580*/  FFMA.FTZ R8, R7.reuse, R8, 0.19988867640495300293 ;  /* 0x3e4caf9e07087423 */ /* 0x040fe40000010008 */
[C---:B------:R-:W-:Y:S02]  /*0590*/  FFMA.FTZ R9, R0.reuse, R9, 0.19988867640495300293 ;  /* 0x3e4caf9e00097423 */ /* 0x040fe40000010009 */
[----:B------:R-:W-:Y:S02]  /*05a0*/  FFMA.FTZ R8, R7, R8, -0.25000196695327758789 ;  /* 0xbe80004207087423 */ /* 0x000fe40000010008 */
[----:B------:R-:W-:Y:S01]  /*05b0*/  FFMA.FTZ R9, R0, R9, -0.25000196695327758789 ;  /* 0xbe80004200097423 */ /* 0x000fe20000010009 */
[----:B------:R-:W-:Y:S01]  /*05c0*/  ISETP.GE.U32.AND P2, PT, R3, 0x7f800000, PT ;  /* 0x7f8000000300780c */ /* 0x000fe20003f46070 */
[----:B------:R-:W-:-:S02]  /*05d0*/  FFMA.FTZ R8, R7, R8, 0.33333510160446166992 ;  /* 0x3eaaaae607087423 */ /* 0x000fc40000010008 */
[C---:B------:R-:W-:Y:S02]  /*05e0*/  FFMA.FTZ R9, R0.reuse, R9, 0.33333510160446166992 ;  /* 0x3eaaaae600097423 */ /* 0x040fe40000010009 */
[C---:B------:R-:W-:Y:S02]  /*05f0*/  FFMA.FTZ R8, R7.reuse, R8, -0.5 ;  /* 0xbf00000007087423 */ /* 0x040fe40000010008 */
[C---:B------:R-:W-:Y:S01]  /*0600*/  FFMA.FTZ R9, R0.reuse, R9, -0.5 ;  /* 0xbf00000000097423 */ /* 0x040fe20000010009 */
[----:B------:R-:W-:Y:S01]  /*0610*/  I2FP.F32.S32 R5, R5 ;  /* 0x0000000500057245 */ /* 0x000fe20000201400 */
[C---:B------:R-:W-:Y:S01]  /*0620*/  FMUL R8, R7.reuse, R8 ;  /* 0x0000000807087220 */ /* 0x040fe20000400000 */
[----:B------:R-:W-:Y:S01]  /*0630*/  I2FP.F32.S32 R6, R6 ;  /* 0x0000000600067245 */ /* 0x000fe20000201400 */
[C---:B------:R-:W-:Y:S02]  /*0640*/  FMUL R9, R0.reuse, R9 ;  /* 0x0000000900097220 */ /* 0x040fe40000400000 */
[----:B------:R-:W-:Y:S01]  /*0650*/  FFMA.FTZ R7, R7, R8, R7 ;  /* 0x0000000807077223 */ /* 0x000fe20000010007 */
[----:B------:R-:W-:Y:S01]  /*0660*/  FMUL R5, R5, 1.1920928955078125e-07 ;  /* 0x3400000005057820 */ /* 0x000fe20000400000 */
[----:B------:R-:W-:Y:S01]  /*0670*/  FFMA.FTZ R0, R0, R9, R0 ;  /* 0x0000000900007223 */ /* 0x000fe20000010000 */
[----:B------:R-:W-:Y:S01]  /*0680*/  FMUL R6, R6, 1.1920928955078125e-07 ;  /* 0x3400000006067820 */ /* 0x000fe20000400000 */
[----:B------:R-:W-:-:S02]  /*0690*/  FSETP.GT.AND P0, PT, R10, 20, PT ;  /* 0x41a000000a00780b */ /* 0x000fc40003f04000 */
[----:B------:R-:W-:Y:S01]  /*06a0*/  ISETP.GE.U32.AND P1, PT, R4, 0x7f800000, PT ;  /* 0x7f8000000400780c */ /* 0x000fe20003f26070 */
[----:B------:R-:W-:Y:S01]  /*06b0*/  FFMA.FTZ R0, R5, 0.69314718246459960938, R0 ;  /* 0x3f31721805007823 */ /* 0x000fe20000010000 */
[----:B------:R-:W-:Y:S01]  /*06c0*/  FFMA.FTZ R7, R6, 0.69314718246459960938, R7 ;  /* 0x3f31721806077823 */ /* 0x000fe20000010007 */
[----:B------:R-:W-:Y:S10]  /*06d0*/  @!P2 BRA `(.L_x_1) ;  /* 0x000000000014a947 */ /* 0x000ff40003800000 */
[C---:B------:R-:W-:Y:S02]  /*06e0*/  ISETP.GE.AND P2, PT, R3.reuse, -0x407fffff, PT ;  /* 0xbf8000010300780c */ /* 0x040fe40003f46270 */
[----:B------:R-:W-:-:S11]  /*06f0*/  FSETP.NEU.AND P3, PT, R3, RZ, PT ;  /* 0x000000ff0300720b */ /* 0x000fd60003f6d000 */
[----:B------:R-:W-:-:S05]  /*0700*/  @P2 MOV R6, 0x7f800000 ;  /* 0x7f80000000062802 */ /* 0x000fca0000000f00 */
[----:B------:R-:W-:-:S05]  /*0710*/  @P2 FFMA.FTZ R7, R3, R6, +INF ;  /* 0x7f80000003072423 */ /* 0x000fca0000010006 */
[----:B------:R-:W-:-:S07]  /*0720*/  FSEL R7, R7, -RZ, P3 ;  /* 0x800000ff07077208 */ /* 0x000fce0001800000 */
.L_x_1:
[----:B------:R-:W-:Y:S05]  /*0730*/  BSYNC B0 ;  /* 0x0000000000007941 */ /* 0x000fea0003800000 */
.L_x_0:
[----:B------:R-:W-:Y:S04]  /*0740*/  BSSY B0, `(.L_x_2) ;  /* 0x0000007000007945 */ /* 0x000fe80003800000 */
[----:B------:R-:W-:Y:S05]  /*0750*/  @!P1 BRA `(.L_x_3) ;  /* 0x0000000000149947 */ /* 0x000fea0003800000 */
[C---:B------:R-:W-:Y:S02]  /*0760*/  ISETP.GE.AND P1, PT, R4.reuse, -0x407fffff, PT ;  /* 0xbf8000010400780c */ /* 0x040fe40003f26270 */
[----:B------:R-:W-:-:S11]  /*0770*/  FSETP.NEU.AND P2, PT, R4, RZ, PT ;  /* 0x000000ff0400720b */ /* 0x000fd60003f4d000 */
[----:B------:R-:W-:-:S05]  /*0780*/  @P1 MOV R3, 0x7f800000 ;  /* 0x7f80000000031802 */ /* 0x000fca0000000f00 */
[----:B------:R-:W-:-:S05]  /*0790*/  @P1 FFMA.FTZ R0, R4, R3, +INF ;  /* 0x7f80000004001423 */ /* 0x000fca0000010003 */
[----:B------:R-:W-:-:S07]  /*07a0*/  FSEL R0, R0, -RZ, P2 ;  /* 0x800000ff00007208 */ /* 0x000fce0001000000 */
.L_x_3:
[----:B------:R-:W-:Y:S05]  /*07b0*/  BSYNC B0 ;  /* 0x0000000000007941 */ /* 0x000fea0003800000 */
.L_x_2:
[----:B------:R-:W-:Y:S01]  /*07c0*/  FSEL R7, R10, R7, P0 ;  /* 0x000000070a077208 */ /* 0x000fe20000000000 */
[----:B------:R-:W-:Y:S01]  /*07d0*/  BSSY B0, `(.L_x_4) ;  /* 0x0000017000007945 */ /* 0x000fe20003800000 */
[----:B------:R-:W-:-:S03]  /*07e0*/  FSETP.GT.AND P0, PT, R11, 20, PT ;  /* 0x41a000000b00780b */ /* 0x000fc60003f04000 */
[----:B------:R-:W-:Y:S01]  /*07f0*/  FADD.FTZ R6, |R7|, -RZ ;  /* 0x800000ff07067221 */ /* 0x000fe20000010200 */
[----:B------:R-:W-:-:S04]  /*0800*/  FSEL R3, R11, R0, P0 ;  /* 0x000000000b037208 */ /* 0x000fc80000000000 */
[----:B------:R-:W-:-:S13]  /*0810*/  FSETP.GE.AND P1, PT, R6, 0.60000002384185791016, PT ;  /* 0x3f19999a0600780b */ /* 0x000fda0003f26000 */
[----:B------:R-:W-:Y:S05]  /*0820*/  @!P1 BRA `(.L_x_5) ;  /* 0x0000000000289947 */ /* 0x000fea0003800000 */
[C---:B------:R-:W-:Y:S01]  /*0830*/  FMUL R0, R6.reuse, 2.8853900432586669922 ;  /* 0x4038aa3b06007820 */ /* 0x040fe20000400000 */
[----:B------:R-:W-:Y:S01]  /*0840*/  HFMA2.MMA R5, -RZ, RZ, 1.875, 0 ;  /* 0x3f800000ff057435 */ /* 0x000fe200000001ff */
[----:B------:R-:W-:-:S04]  /*0850*/  FSETP.GE.AND P0, PT, R6, 9.010913848876953125, PT ;  /* 0x41102cb40600780b */ /* 0x000fc80003f06000 */
[----:B------:R-:W0:Y:S02]  /*0860*/  MUFU.EX2 R0, R0 ;  /* 0x0000000000007308 */ /* 0x000e240000000800 */
[----:B0-----:R-:W-:-:S06]  /*0870*/  FADD R4, R0, 1 ;  /* 0x3f80000000047421 */ /* 0x001fcc0000000000 */
[----:B------:R-:W0:Y:S02]  /*0880*/  MUFU.RCP R4, R4 ;  /* 0x0000000400047308 */ /* 0x000e240000001000 */
[----:B0-----:R-:W-:-:S05]  /*0890*/  FFMA.FTZ R5, R4, -2, R5 ;  /* 0xc000000004057823 */ /* 0x001fca0000010005 */
[----:B------:R-:W-:-:S04]  /*08a0*/  FSEL R5, R5, 1, !P0 ;  /* 0x3f80000005057808 */ /* 0x000fc80004000000 */
[----:B------:R-:W-:Y:S01]  /*08b0*/  LOP3.LUT R5, R5, 0x80000000, R7, 0xf8, !PT ;  /* 0x8000000005057812 */ /* 0x000fe200078ef807 */
[----:B------:R-:W-:Y:S06]  /*08c0*/  BRA `(.L_x_6) ;  /* 0x00000000001c7947 */ /* 0x000fec0003800000 */
.L_x_5:
[----:B------:R-:W-:Y:S01]  /*08d0*/  MOV R0, 0x3c80f082 ;  /* 0x3c80f08200007802 */ /* 0x000fe20000000f00 */
[----:B------:R-:W-:-:S04]  /*08e0*/  FMUL R5, R7, R7 ;  /* 0x0000000707057220 */ /* 0x000fc80000400000 */
[----:B------:R-:W-:-:S04]  /*08f0*/  FFMA.FTZ R0, R5, R0, -0.052303962409496307373 ;  /* 0xbd563cae05007423 */ /* 0x000fc80000010000 */
[----:B------:R-:W-:-:S04]  /*0900*/  FFMA.FTZ R0, R5, R0, 0.1331529766321182251 ;  /* 0x3e08594105007423 */ /* 0x000fc80000010000 */
[----:B------:R-:W-:-:S04]  /*0910*/  FFMA.FTZ R0, R5, R0, -0.33332768082618713379 ;  /* 0xbeaaa9ed05007423 */ /* 0x000fc80000010000 */
[----:B------:R-:W-:-:S04]  /*0920*/  FFMA.FTZ R0, R5, R0, RZ ;  /* 0x0000000005007223 */ /* 0x000fc800000100ff */
[----:B------:R-:W-:-:S07]  /*0930*/  FFMA.FTZ R5, R7, R0, R7 ;  /* 0x0000000007057223 */ /* 0x000fce0000010007 */
.L_x_6:
[----:B------:R-:W-:Y:S05]  /*0940*/  BSYNC B0 ;  /* 0x0000000000007941 */ /* 0x000fea0003800000 */
.L_x_4:
[----:B------:R-:W-:Y:S01]  /*0950*/  FADD.FTZ R8, |R3|, -RZ ;  /* 0x800000ff03087221 */ /* 0x000fe20000010200 */
[----:B------:R-:W-:Y:S01]  /*0960*/  BSSY B0, `(.L_x_7) ;  /* 0x0000015000007945 */ /* 0x000fe20003800000 */
[----:B------:R-:W-:-:S03]  /*0970*/  SHF.R.S32.HI R9, RZ, 0x1f, R2 ;  /* 0x0000001fff097819 */ /* 0x000fc60000011402 */
        /* <DEDUP_REMOVED lines=12> */
.L_x_8:
[----:B------:R-:W-:Y:S01]  /*0a40*/  MOV R0, 0x3c80f082 ;  /* 0x3c80f08200007802 */ /* 0x000fe20000000f00 */
[----:B------:R-:W-:-:S04]  /*0a50*/  FMUL R7, R3, R3 ;  /* 0x0000000303077220 */ /* 0x000fc80000400000 */
[----:B------:R-:W-:-:S04]  /*0a60*/  FFMA.FTZ R0, R7, R0, -0.052303962409496307373 ;  /* 0xbd563cae07007423 */ /* 0x000fc80000010000 */
[----:B------:R-:W-:-:S04]  /*0a70*/  FFMA.FTZ R0, R7, R0, 0.1331529766321182251 ;  /* 0x3e08594107007423 */ /* 0x000fc80000010000 */
[----:B------:R-:W-:-:S04]  /*0a80*/  FFMA.FTZ R0, R7, R0, -0.33332768082618713379 ;  /* 0xbeaaa9ed07007423 */ /* 0x000fc80000010000 */
[----:B------:R-:W-:-:S04]  /*0a90*/  FFMA.FTZ R0, R7, R0, RZ ;  /* 0x0000000007007223 */ /* 0x000fc800000100ff */
[----:B------:R-:W-:-:S07]  /*0aa0*/  FFMA.FTZ R0, R3, R0, R3 ;  /* 0x0000000003007223 */ /* 0x000fce0000010003 */
.L_x_9:
[----:B------:R-:W-:Y:S05]  /*0ab0*/  BSYNC B0 ;  /* 0x0000000000007941 */ /* 0x000fea0003800000 */
.L_x_7:
[----:B------:R-:W-:Y:S01]  /*0ac0*/  ULDC.64 UR6, c[0x0][0x210] ;  /* 0x0000840000067ab9 */ /* 0x000fe20000000a00 */
[----:B------:R-:W-:Y:S01]  /*0ad0*/  FMUL R10, R10, R5 ;  /* 0x000000050a0a7220 */ /* 0x000fe20000400000 */
[----:B------:R-:W-:Y:S01]  /*0ae0*/  LEA R4, P0, R2, UR6, 0x2 ;  /* 0x0000000602047c11 */ /* 0x000fe2000f8010ff */
[----:B------:R-:W-:-:S03]  /*0af0*/  FMUL R11, R11, R0 ;  /* 0x000000000b0b7220 */ /* 0x000fc60000400000 */
[----:B------:R-:W-:-:S05]  /*0b00*/  LEA.HI.X R5, R2, UR7, R9, 0x2, P0 ;  /* 0x0000000702057c11 */ /* 0x000fca00080f1409 */
[----:B------:R-:W-:Y:S01]  /*0b10*/  STG.E.64 desc[UR4][R4.64], R10 ;  /* 0x0000000a04007986 */ /* 0x000fe2000c101b04 */
[----:B------:R-:W-:Y:S05]  /*0b20*/  EXIT ;  /* 0x000000000000794d */ /* 0x000fea0003800000 */
.L_x_10:
[----:B------:R-:W-:-:S00]  /*0b30*/  BRA `(.L_x_10) ;  /* 0xfffffffc00fc7947 */ /* 0x000fc0000383ffff */
[----:B------:R-:W-:-:S00]  /*0b40*/  NOP ;  /* 0x0000000000007918 */ /* 0x000fc00000000000 */
        /* <DEDUP_REMOVED lines=11> */
.L_x_11:


//--------------------- .nv.global.init           --------------------------
	.section	.nv.global.init,"aw",@progbits
.nv.global.init:
	.type		_$_str,@object
	.size		_$_str,(_$_str_$_2 - _$_str)
_$_str:
        /*0000*/ 	.byte	0x5f, 0x5f, 0x43, 0x55, 0x44, 0x41, 0x5f, 0x46, 0x54, 0x5a, 0x00
	.type		_$_str_$_2,@object
	.size		_$_str_$_2,(.L_1 - _$_str_$_2)
_$_str_$_2:
        /*000b*/ 	.byte	0x5f, 0x5f, 0x43, 0x55, 0x44, 0x41, 0x5f, 0x50, 0x52, 0x45, 0x43, 0x5f, 0x53, 0x51, 0x52, 0x54
        /*001b*/ 	.byte	0x00
.L_1:


//--------------------- .nv.constant0.triton_poi_fused__native_batch_norm_legit_no_training_mul_softplus_tanh_19 --------------------------
	.section	.nv.constant0.triton_poi_fused__native_batch_norm_legit_no_training_mul_softplus_tanh_19,"a",@progbits
	.sectionflags	@""
	.align	4
.nv.constant0.triton_poi_fused__native_batch_norm_legit_no_training_mul_softplus_tanh_19:
	.zero		580
